//
// Generated by NVIDIA NVVM Compiler
//
// Compiler Build ID: CL-36424714
// Cuda compilation tools, release 13.0, V13.0.88
// Based on NVVM 20.0.0
//

.version 9.0
.target sm_100
.address_size 64

	// .globl	_Z19checkGlobalVariablev
.extern .func  (.param .b32 func_retval0) vprintf
(
	.param .b64 vprintf_param_0,
	.param .b64 vprintf_param_1
)
;
.global .align 4 .f32 devData;
.global .align 1 .b8 $str[49] = {68, 101, 118, 105, 99, 101, 58, 32, 116, 104, 101, 32, 118, 97, 108, 117, 101, 32, 111, 102, 32, 116, 104, 101, 32, 103, 108, 111, 98, 97, 108, 32, 118, 97, 114, 105, 97, 98, 108, 101, 32, 105, 115, 58, 32, 37, 102, 10};

.visible .entry _Z19checkGlobalVariablev()
{
	.local .align 8 .b8 	__local_depot0[8];
	.reg .b64 	%SP;
	.reg .b64 	%SPL;
	.reg .b32 	%r<3>;
	.reg .b32 	%f<4>;
	.reg .b64 	%rd<5>;
	.reg .b64 	%fd<2>;

	mov.u64 	%SPL, __local_depot0;
	cvta.local.u64 	%SP, %SPL;
	add.u64 	%rd1, %SP, 0;
	add.u64 	%rd2, %SPL, 0;
	ld.global.f32 	%f1, [devData];
	cvt.f64.f32 	%fd1, %f1;
	st.local.f64 	[%rd2], %fd1;
	mov.u64 	%rd3, $str;
	cvta.global.u64 	%rd4, %rd3;
	{ // callseq 0, 0
	.param .b64 param0;
	st.param.b64 	[param0], %rd4;
	.param .b64 param1;
	st.param.b64 	[param1], %rd1;
	.param .b32 retval0;
	call.uni (retval0), 
	vprintf, 
	(
	param0, 
	param1
	);
	ld.param.b32 	%r1, [retval0];
	} // callseq 0
	ld.global.f32 	%f2, [devData];
	add.f32 	%f3, %f2, 0f40000000;
	st.global.f32 	[devData], %f3;
	ret;

}


// ===== COMPILED SASS (sm_100) =====

	.target	sm_100

	.elftype	@"ET_EXEC"


//--------------------- .note.nv.tkinfo           --------------------------
	.section	.note.nv.tkinfo,"",@"SHT_NOTE"
	.sectionflags	@"SHF_NOTE_NV_TKINFO"
	.tkinfo
        /*0018*/ 	.word	0x00000002
        /*0030*/ 	.string	""
        /*0030*/ 	.string	"ptxas"
        /*0030*/ 	.string	"Cuda compilation tools, release 13.0, V13.0.88"
        /*0030*/ 	.string	"Build cuda_13.0.r13.0/compiler.36424714_0"
        /*0030*/ 	.string	"-arch sm_100 -m 64 "



//--------------------- .note.nv.cuinfo           --------------------------
	.section	.note.nv.cuinfo,"",@"SHT_NOTE"
	.sectionflags	@"SHF_NOTE_NV_CUINFO"
        /*0018*/ 	.short	0x0002
        /*001a*/ 	.short	0x0064
        /*001c*/ 	.short	0x0082
	.zero		2


//--------------------- .nv.info                  --------------------------
	.section	.nv.info,"",@"SHT_CUDA_INFO"
	.align	4


	//----- nvinfo : EIATTR_REGCOUNT
	.align		4
        /*0000*/ 	.byte	0x04, 0x2f
        /*0002*/ 	.short	(.L_3 - .L_2)
	.align		4
.L_2:
        /*0004*/ 	.word	index@(_Z19checkGlobalVariablev)
        /*0008*/ 	.word	0x00000018


	//----- nvinfo : EIATTR_FRAME_SIZE
	.align		4
.L_3:
        /*000c*/ 	.byte	0x04, 0x11
        /*000e*/ 	.short	(.L_5 - .L_4)
	.align		4
.L_4:
        /*0010*/ 	.word	index@(_Z19checkGlobalVariablev)
        /*0014*/ 	.word	0x00000008


	//----- nvinfo : EIATTR_MIN_STACK_SIZE
	.align		4
.L_5:
        /*0018*/ 	.byte	0x04, 0x12
        /*001a*/ 	.short	(.L_7 - .L_6)
	.align		4
.L_6:
        /*001c*/ 	.word	index@(_Z19checkGlobalVariablev)
        /*0020*/ 	.word	0x00000008
.L_7:


//--------------------- .nv.compat                --------------------------
	.section	.nv.compat,"",@"SHT_CUDA_COMPAT_INFO"
	.align	4
        /*0000*/ 	.byte	0x02, 0x09, 0x00, 0x00, 0x02, 0x02, 0x01, 0x00, 0x02, 0x05, 0x05, 0x00, 0x03, 0x07, 0x01, 0x01
        /*0010*/ 	.byte	0x02, 0x03, 0x00, 0x00, 0x02, 0x06, 0x01, 0x00, 0x04, 0x0b, 0x08, 0x00, 0x09, 0x00, 0x00, 0x00
        /*0020*/ 	.byte	0x00, 0x00, 0x00, 0x00


//--------------------- .nv.info._Z19checkGlobalVariablev --------------------------
	.section	.nv.info._Z19checkGlobalVariablev,"",@"SHT_CUDA_INFO"
	.sectionflags	@""
	.align	4


	//----- nvinfo : EIATTR_CUDA_API_VERSION
	.align		4
        /*0000*/ 	.byte	0x04, 0x37
        /*0002*/ 	.short	(.L_9 - .L_8)
.L_8:
        /*0004*/ 	.word	0x00000082


	//----- nvinfo : EIATTR_SPARSE_MMA_MASK
	.align		4
.L_9:
        /*0008*/ 	.byte	0x03, 0x50
        /*000a*/ 	.short	0x0000


	//----- nvinfo : EIATTR_MAXREG_COUNT
	.align		4
        /*000c*/ 	.byte	0x03, 0x1b
        /*000e*/ 	.short	0x00ff


	//----- nvinfo : EIATTR_EXTERNS
	.align		4
        /*0010*/ 	.byte	0x04, 0x0f
        /*0012*/ 	.short	(.L_11 - .L_10)


	//   ....[0]....
	.align		4
.L_10:
        /*0014*/ 	.word	index@(vprintf)


	//----- nvinfo : EIATTR_MERCURY_ISA_VERSION
	.align		4
.L_11:
        /*0018*/ 	.byte	0x03, 0x5f
        /*001a*/ 	.short	0x0101


	//----- nvinfo : EIATTR_VRC_CTA_INIT_COUNT
	.align		4
        /*001c*/ 	.byte	0x02, 0x4a
	.zero		1
	.zero		1


	//----- nvinfo : EIATTR_SYSCALL_OFFSETS
	.align		4
        /*0020*/ 	.byte	0x04, 0x46
        /*0022*/ 	.short	(.L_13 - .L_12)


	//   ....[0]....
.L_12:
        /*0024*/ 	.word	0x00000110


	//----- nvinfo : EIATTR_EXIT_INSTR_OFFSETS
	.align		4
.L_13:
        /*0028*/ 	.byte	0x04, 0x1c
        /*002a*/ 	.short	(.L_15 - .L_14)


	//   ....[0]....
.L_14:
        /*002c*/ 	.word	0x00000160


	//----- nvinfo : EIATTR_SW_WAR
	.align		4
.L_15:
        /*0030*/ 	.byte	0x04, 0x36
        /*0032*/ 	.short	(.L_17 - .L_16)
.L_16:
        /*0034*/ 	.word	0x00000008
.L_17:


//--------------------- .nv.callgraph             --------------------------
	.section	.nv.callgraph,"",@"SHT_CUDA_CALLGRAPH"
	.align	4
	.sectionentsize	8
	.align		4
        /*0000*/ 	.word	0x00000000
	.align		4
        /*0004*/ 	.word	0xffffffff
	.align		4
        /*0008*/ 	.word	index@(_Z19checkGlobalVariablev)
	.align		4
        /*000c*/ 	.word	index@(vprintf)
	.align		4
        /*0010*/ 	.word	0x00000000
	.align		4
        /*0014*/ 	.word	0xfffffffe
	.align		4
        /*0018*/ 	.word	0x00000000
	.align		4
        /*001c*/ 	.word	0xfffffffd
	.align		4
        /*0020*/ 	.word	0x00000000
	.align		4
        /*0024*/ 	.word	0xfffffffc


//--------------------- .nv.constant4             --------------------------
	.section	.nv.constant4,"a",@progbits
	.align	8
	.align		8
.nv.constant4:
        /*0000*/ 	.dword	vprintf
	.align		8
        /*0008*/ 	.dword	devData
	.align		8
        /*0010*/ 	.dword	$str


//--------------------- .text._Z19checkGlobalVariablev --------------------------
	.section	.text._Z19checkGlobalVariablev,"ax",@progbits
	.align	128
        .global         _Z19checkGlobalVariablev
        .type           _Z19checkGlobalVariablev,@function
        .size           _Z19checkGlobalVariablev,(.L_x_2 - _Z19checkGlobalVariablev)
        .other          _Z19checkGlobalVariablev,@"STO_CUDA_ENTRY STV_DEFAULT"
_Z19checkGlobalVariablev:
.text._Z19checkGlobalVariablev:
[----:B------:R-:W0:Y:S08]  /*0000*/  LDC R1, c[0x0][0x37c] ;  /* 0x0000df00ff017b82 */ /* 0x000e300000000800 */
[----:B------:R-:W1:Y:S01]  /*0010*/  LDC.64 R2, c[0x4][0x8] ;  /* 0x01000200ff027b82 */ /* 0x000e620000000a00 */
[----:B------:R-:W1:Y:S01]  /*0020*/  LDCU.64 UR36, c[0x0][0x358] ;  /* 0x00006b00ff2477ac */ /* 0x000e620008000a00 */
[----:B0-----:R-:W-:Y:S01]  /*0030*/  VIADD R1, R1, 0xfffffff8 ;  /* 0xfffffff801017836 */ /* 0x001fe20000000000 */
[----:B------:R-:W0:Y:S01]  /*0040*/  LDCU UR4, c[0x0][0x2f8] ;  /* 0x00005f00ff0477ac */ /* 0x000e220008000800 */
[----:B------:R-:W2:Y:S01]  /*0050*/  LDCU.64 UR6, c[0x4][0x10] ;  /* 0x01000200ff0677ac */ /* 0x000ea20008000a00 */
[----:B-1----:R-:W3:Y:S01]  /*0060*/  LDG.E R2, desc[UR36][R2.64] ;  /* 0x0000002402027981 */ /* 0x002ee2000c1e1900 */
[----:B------:R-:W-:Y:S01]  /*0070*/  MOV R0, 0x0 ;  /* 0x0000000000007802 */ /* 0x000fe20000000f00 */
[----:B------:R-:W1:Y:S01]  /*0080*/  LDCU UR5, c[0x0][0x2fc] ;  /* 0x00005f80ff0577ac */ /* 0x000e620008000800 */
[----:B0-----:R-:W-:Y:S01]  /*0090*/  IADD3 R6, P0, PT, R1, UR4, RZ ;  /* 0x0000000401067c10 */ /* 0x001fe2000ff1e0ff */
[----:B--2---:R-:W-:Y:S01]  /*00a0*/  IMAD.U32 R4, RZ, RZ, UR6 ;  /* 0x00000006ff047e24 */ /* 0x004fe2000f8e00ff */
[----:B------:R0:W2:Y:S01]  /*00b0*/  LDC.64 R10, c[0x4][R0] ;  /* 0x01000000000a7b82 */ /* 0x0000a20000000a00 */
[----:B------:R-:W-:-:S02]  /*00c0*/  MOV R5, UR7 ;  /* 0x0000000700057c02 */ /* 0x000fc40008000f00 */
[----:B-1----:R-:W-:Y:S01]  /*00d0*/  IMAD.X R7, RZ, RZ, UR5, P0 ;  /* 0x00000005ff077e24 */ /* 0x002fe200080e06ff */
[----:B---3--:R-:W1:Y:S02]  /*00e0*/  F2F.F64.F32 R8, R2 ;  /* 0x0000000200087310 */ /* 0x008e640000201800 */
[----:B-12---:R0:W-:Y:S05]  /*00f0*/  STL.64 [R1], R8 ;  /* 0x0000000801007387 */ /* 0x0061ea0000100a00 */
[----:B------:R-:W-:-:S07]  /*0100*/  LEPC R20, `(.L_x_0) ;  /* 0x000000001014794e */ /* 0x000fce0000000000 */
[----:B0-----:R-:W-:Y:S05]  /*0110*/  CALL.ABS.NOINC R10 ;  /* 0x000000000a007343 */ /* 0x001fea0003c00000 */
.L_x_0:
[----:B------:R-:W0:Y:S02]  /*0120*/  LDC.64 R2, c[0x4][0x8] ;  /* 0x01000200ff027b82 */ /* 0x000e240000000a00 */
[----:B0-----:R-:W2:Y:S02]  /*0130*/  LDG.E R0, desc[UR36][R2.64] ;  /* 0x0000002402007981 */ /* 0x001ea4000c1e1900 */
[----:B--2---:R-:W-:-:S05]  /*0140*/  FADD R5, R0, 2 ;  /* 0x4000000000057421 */ /* 0x004fca0000000000 */
[----:B------:R-:W-:Y:S01]  /*0150*/  STG.E desc[UR36][R2.64], R5 ;  /* 0x0000000502007986 */ /* 0x000fe2000c101924 */
[----:B------:R-:W-:Y:S05]  /*0160*/  EXIT ;  /* 0x000000000000794d */ /* 0x000fea0003800000 */
.L_x_1:
[----:B------:R-:W-:-:S00]  /*0170*/  BRA `(.L_x_1) ;  /* 0xfffffffc00fc7947 */ /* 0x000fc0000383ffff */
[----:B------:R-:W-:-:S00]  /*0180*/  NOP ;  /* 0x0000000000007918 */ /* 0x000fc00000000000 */
[----:B------:R-:W-:-:S00]  /*0190*/  NOP ;  /* 0x0000000000007918 */ /* 0x000fc00000000000 */
[----:B------:R-:W-:-:S00]  /*01a0*/  NOP ;  /* 0x0000000000007918 */ /* 0x000fc00000000000 */
[----:B------:R-:W-:-:S00]  /*01b0*/  NOP ;  /* 0x0000000000007918 */ /* 0x000fc00000000000 */
[----:B------:R-:W-:-:S00]  /*01c0*/  NOP ;  /* 0x0000000000007918 */ /* 0x000fc00000000000 */
[----:B------:R-:W-:-:S00]  /*01d0*/  NOP ;  /* 0x0000000000007918 */ /* 0x000fc00000000000 */
[----:B------:R-:W-:-:S00]  /*01e0*/  NOP ;  /* 0x0000000000007918 */ /* 0x000fc00000000000 */
[----:B------:R-:W-:-:S00]  /*01f0*/  NOP ;  /* 0x0000000000007918 */ /* 0x000fc00000000000 */
.L_x_2:


//--------------------- .nv.global.init           --------------------------
	.section	.nv.global.init,"aw",@progbits
.nv.global.init:
	.type		$str,@object
	.size		$str,(.L_1 - $str)
$str:
        /*0000*/ 	.byte	0x44, 0x65, 0x76, 0x69, 0x63, 0x65, 0x3a, 0x20, 0x74, 0x68, 0x65, 0x20, 0x76, 0x61, 0x6c, 0x75
        /*0010*/ 	.byte	0x65, 0x20, 0x6f, 0x66, 0x20, 0x74, 0x68, 0x65, 0x20, 0x67, 0x6c, 0x6f, 0x62, 0x61, 0x6c, 0x20
        /*0020*/ 	.byte	0x76, 0x61, 0x72, 0x69, 0x61, 0x62, 0x6c, 0x65, 0x20, 0x69, 0x73, 0x3a, 0x20, 0x25, 0x66, 0x0a
        /*0030*/ 	.byte	0x00
.L_1:


//--------------------- .nv.shared.reserved.0     --------------------------
	.section	.nv.shared.reserved.0,"aw",@nobits
	.weak		__nv_reservedSMEM_offset_0_alias
	.size		__nv_reservedSMEM_offset_0_alias, 0, 64
	.other		__nv_reservedSMEM_offset_0_alias,@"STO_CUDA_RESERVED_SHARED STV_DEFAULT"
__nv_reservedSMEM_offset_0_alias:
	.zero		0
	.zero		64


//--------------------- .nv.global                --------------------------
	.section	.nv.global,"aw",@nobits
	.align	4
.nv.global:
	.type		devData,@object
	.size		devData,(.L_0 - devData)
devData:
	.zero		4
.L_0:


//--------------------- .nv.constant0._Z19checkGlobalVariablev --------------------------
	.section	.nv.constant0._Z19checkGlobalVariablev,"a",@progbits
	.sectionflags	@""
	.align	4
.nv.constant0._Z19checkGlobalVariablev:
	.zero		896


//--------------------- SYMBOLS --------------------------

	.type		.nv.reservedSmem.offset0,@object
	.size		.nv.reservedSmem.offset0,0x4
	.type		vprintf,@function
